//
// Generated by NVIDIA NVVM Compiler
//
// Compiler Build ID: CL-36424714
// Cuda compilation tools, release 13.0, V13.0.88
// Based on NVVM 20.0.0
//

.version 9.0
.target sm_100
.address_size 64

	// .globl	_Z25sigmoid_range_bf16_kernelPKfS0_Pfiiii

.visible .entry _Z25sigmoid_range_bf16_kernelPKfS0_Pfiiii(
	.param .u64 .ptr .align 1 _Z25sigmoid_range_bf16_kernelPKfS0_Pfiiii_param_0,
	.param .u64 .ptr .align 1 _Z25sigmoid_range_bf16_kernelPKfS0_Pfiiii_param_1,
	.param .u64 .ptr .align 1 _Z25sigmoid_range_bf16_kernelPKfS0_Pfiiii_param_2,
	.param .u32 _Z25sigmoid_range_bf16_kernelPKfS0_Pfiiii_param_3,
	.param .u32 _Z25sigmoid_range_bf16_kernelPKfS0_Pfiiii_param_4,
	.param .u32 _Z25sigmoid_range_bf16_kernelPKfS0_Pfiiii_param_5,
	.param .u32 _Z25sigmoid_range_bf16_kernelPKfS0_Pfiiii_param_6
)
{
	.reg .pred 	%p<8>;
	.reg .b32 	%r<34>;
	.reg .b32 	%f<36>;
	.reg .b64 	%rd<19>;

	ld.param.u64 	%rd2, [_Z25sigmoid_range_bf16_kernelPKfS0_Pfiiii_param_0];
	ld.param.u64 	%rd4, [_Z25sigmoid_range_bf16_kernelPKfS0_Pfiiii_param_1];
	ld.param.u64 	%rd3, [_Z25sigmoid_range_bf16_kernelPKfS0_Pfiiii_param_2];
	ld.param.u32 	%r14, [_Z25sigmoid_range_bf16_kernelPKfS0_Pfiiii_param_3];
	ld.param.u32 	%r32, [_Z25sigmoid_range_bf16_kernelPKfS0_Pfiiii_param_4];
	ld.param.u32 	%r12, [_Z25sigmoid_range_bf16_kernelPKfS0_Pfiiii_param_5];
	ld.param.u32 	%r13, [_Z25sigmoid_range_bf16_kernelPKfS0_Pfiiii_param_6];
	cvta.to.global.u64 	%rd1, %rd4;
	mov.u32 	%r15, %ctaid.x;
	mov.u32 	%r16, %ntid.x;
	mov.u32 	%r17, %tid.x;
	mad.lo.s32 	%r1, %r15, %r16, %r17;
	setp.ge.s32 	%p1, %r1, %r14;
	@%p1 bra 	$L__BB0_9;
	cvta.to.global.u64 	%rd5, %rd2;
	mul.wide.s32 	%rd6, %r1, 4;
	add.s64 	%rd7, %rd5, %rd6;
	ld.global.f32 	%f35, [%rd7];
	setp.ge.s32 	%p2, %r32, %r12;
	@%p2 bra 	$L__BB0_8;
	add.s32 	%r18, %r13, %r32;
	max.s32 	%r19, %r12, %r18;
	setp.lt.s32 	%p3, %r18, %r12;
	selp.u32 	%r20, 1, 0, %p3;
	add.s32 	%r21, %r18, %r20;
	sub.s32 	%r22, %r19, %r21;
	div.u32 	%r23, %r22, %r13;
	add.s32 	%r2, %r23, %r20;
	and.b32  	%r24, %r2, 3;
	setp.eq.s32 	%p4, %r24, 3;
	@%p4 bra 	$L__BB0_5;
	add.s32 	%r25, %r2, 1;
	and.b32  	%r26, %r25, 3;
	neg.s32 	%r30, %r26;
$L__BB0_4:
	.pragma "nounroll";
	mul.wide.s32 	%rd8, %r32, 4;
	add.s64 	%rd9, %rd1, %rd8;
	ld.global.f32 	%f10, [%rd9];
	add.f32 	%f35, %f35, %f10;
	add.s32 	%r32, %r32, %r13;
	add.s32 	%r30, %r30, 1;
	setp.ne.s32 	%p5, %r30, 0;
	@%p5 bra 	$L__BB0_4;
$L__BB0_5:
	setp.lt.u32 	%p6, %r2, 3;
	@%p6 bra 	$L__BB0_8;
	mul.wide.s32 	%rd12, %r13, 4;
	shl.b32 	%r27, %r13, 2;
$L__BB0_7:
	mul.wide.s32 	%rd10, %r32, 4;
	add.s64 	%rd11, %rd1, %rd10;
	ld.global.f32 	%f11, [%rd11];
	add.f32 	%f12, %f35, %f11;
	add.s64 	%rd13, %rd11, %rd12;
	ld.global.f32 	%f13, [%rd13];
	add.f32 	%f14, %f12, %f13;
	add.s64 	%rd14, %rd13, %rd12;
	ld.global.f32 	%f15, [%rd14];
	add.f32 	%f16, %f14, %f15;
	add.s64 	%rd15, %rd14, %rd12;
	ld.global.f32 	%f17, [%rd15];
	add.f32 	%f35, %f16, %f17;
	add.s32 	%r32, %r27, %r32;
	setp.lt.s32 	%p7, %r32, %r12;
	@%p7 bra 	$L__BB0_7;
$L__BB0_8:
	fma.rn.f32 	%f18, %f35, 0fBBBB989D, 0f3F000000;
	cvt.sat.f32.f32 	%f19, %f18;
	mov.f32 	%f20, 0f4B400001;
	mov.f32 	%f21, 0f437C0000;
	fma.rm.f32 	%f22, %f19, %f21, %f20;
	add.f32 	%f23, %f22, 0fCB40007F;
	neg.f32 	%f24, %f23;
	fma.rn.f32 	%f25, %f35, 0fBFB8AA3B, %f24;
	fma.rn.f32 	%f26, %f35, 0fB2A57060, %f25;
	mov.b32 	%r28, %f22;
	shl.b32 	%r29, %r28, 23;
	mov.b32 	%f27, %r29;
	ex2.approx.ftz.f32 	%f28, %f26;
	fma.rn.f32 	%f29, %f28, %f27, 0f3F800000;
	rcp.rn.f32 	%f30, %f29;
	cvta.to.global.u64 	%rd16, %rd3;
	add.s64 	%rd18, %rd16, %rd6;
	st.global.f32 	[%rd18], %f30;
$L__BB0_9:
	ret;

}


// ===== COMPILED SASS (sm_100) =====

	.target	sm_100

	.elftype	@"ET_EXEC"


//--------------------- .note.nv.tkinfo           --------------------------
	.section	.note.nv.tkinfo,"",@"SHT_NOTE"
	.sectionflags	@"SHF_NOTE_NV_TKINFO"
	.tkinfo
        /*0018*/ 	.word	0x00000002
        /*0030*/ 	.string	""
        /*0030*/ 	.string	"ptxas"
        /*0030*/ 	.string	"Cuda compilation tools, release 13.0, V13.0.88"
        /*0030*/ 	.string	"Build cuda_13.0.r13.0/compiler.36424714_0"
        /*0030*/ 	.string	"-arch sm_100 -m 64 "



//--------------------- .note.nv.cuinfo           --------------------------
	.section	.note.nv.cuinfo,"",@"SHT_NOTE"
	.sectionflags	@"SHF_NOTE_NV_CUINFO"
        /*0018*/ 	.short	0x0002
        /*001a*/ 	.short	0x0064
        /*001c*/ 	.short	0x0082
	.zero		2


//--------------------- .nv.info                  --------------------------
	.section	.nv.info,"",@"SHT_CUDA_INFO"
	.align	4


	//----- nvinfo : EIATTR_REGCOUNT
	.align		4
        /*0000*/ 	.byte	0x04, 0x2f
        /*0002*/ 	.short	(.L_1 - .L_0)
	.align		4
.L_0:
        /*0004*/ 	.word	index@(_Z25sigmoid_range_bf16_kernelPKfS0_Pfiiii)
        /*0008*/ 	.word	0x00000010


	//----- nvinfo : EIATTR_FRAME_SIZE
	.align		4
.L_1:
        /*000c*/ 	.byte	0x04, 0x11
        /*000e*/ 	.short	(.L_3 - .L_2)
	.align		4
.L_2:
        /*0010*/ 	.word	index@($__internal_0_$__cuda_sm20_rcp_rn_f32_slowpath)
        /*0014*/ 	.word	0x00000000


	//----- nvinfo : EIATTR_FRAME_SIZE
	.align		4
.L_3:
        /*0018*/ 	.byte	0x04, 0x11
        /*001a*/ 	.short	(.L_5 - .L_4)
	.align		4
.L_4:
        /*001c*/ 	.word	index@(_Z25sigmoid_range_bf16_kernelPKfS0_Pfiiii)
        /*0020*/ 	.word	0x00000000


	//----- nvinfo : EIATTR_MIN_STACK_SIZE
	.align		4
.L_5:
        /*0024*/ 	.byte	0x04, 0x12
        /*0026*/ 	.short	(.L_7 - .L_6)
	.align		4
.L_6:
        /*0028*/ 	.word	index@(_Z25sigmoid_range_bf16_kernelPKfS0_Pfiiii)
        /*002c*/ 	.word	0x00000000
.L_7:


//--------------------- .nv.compat                --------------------------
	.section	.nv.compat,"",@"SHT_CUDA_COMPAT_INFO"
	.align	4
        /*0000*/ 	.byte	0x02, 0x09, 0x00, 0x00, 0x02, 0x02, 0x01, 0x00, 0x02, 0x05, 0x05, 0x00, 0x03, 0x07, 0x01, 0x01
        /*0010*/ 	.byte	0x02, 0x03, 0x00, 0x00, 0x02, 0x06, 0x01, 0x00, 0x04, 0x0b, 0x08, 0x00, 0x09, 0x00, 0x00, 0x00
        /*0020*/ 	.byte	0x00, 0x00, 0x00, 0x00


//--------------------- .nv.info._Z25sigmoid_range_bf16_kernelPKfS0_Pfiiii --------------------------
	.section	.nv.info._Z25sigmoid_range_bf16_kernelPKfS0_Pfiiii,"",@"SHT_CUDA_INFO"
	.sectionflags	@""
	.align	4


	//----- nvinfo : EIATTR_CUDA_API_VERSION
	.align		4
        /*0000*/ 	.byte	0x04, 0x37
        /*0002*/ 	.short	(.L_9 - .L_8)
.L_8:
        /*0004*/ 	.word	0x00000082


	//----- nvinfo : EIATTR_KPARAM_INFO
	.align		4
.L_9:
        /*0008*/ 	.byte	0x04, 0x17
        /*000a*/ 	.short	(.L_11 - .L_10)
.L_10:
        /*000c*/ 	.word	0x00000000
        /*0010*/ 	.short	0x0006
        /*0012*/ 	.short	0x0024
        /*0014*/ 	.byte	0x00, 0xf0, 0x11, 0x00


	//----- nvinfo : EIATTR_KPARAM_INFO
	.align		4
.L_11:
        /*0018*/ 	.byte	0x04, 0x17
        /*001a*/ 	.short	(.L_13 - .L_12)
.L_12:
        /*001c*/ 	.word	0x00000000
        /*0020*/ 	.short	0x0005
        /*0022*/ 	.short	0x0020
        /*0024*/ 	.byte	0x00, 0xf0, 0x11, 0x00


	//----- nvinfo : EIATTR_KPARAM_INFO
	.align		4
.L_13:
        /*0028*/ 	.byte	0x04, 0x17
        /*002a*/ 	.short	(.L_15 - .L_14)
.L_14:
        /*002c*/ 	.word	0x00000000
        /*0030*/ 	.short	0x0004
        /*0032*/ 	.short	0x001c
        /*0034*/ 	.byte	0x00, 0xf0, 0x11, 0x00


	//----- nvinfo : EIATTR_KPARAM_INFO
	.align		4
.L_15:
        /*0038*/ 	.byte	0x04, 0x17
        /*003a*/ 	.short	(.L_17 - .L_16)
.L_16:
        /*003c*/ 	.word	0x00000000
        /*0040*/ 	.short	0x0003
        /*0042*/ 	.short	0x0018
        /*0044*/ 	.byte	0x00, 0xf0, 0x11, 0x00


	//----- nvinfo : EIATTR_KPARAM_INFO
	.align		4
.L_17:
        /*0048*/ 	.byte	0x04, 0x17
        /*004a*/ 	.short	(.L_19 - .L_18)
.L_18:
        /*004c*/ 	.word	0x00000000
        /*0050*/ 	.short	0x0002
        /*0052*/ 	.short	0x0010
        /*0054*/ 	.byte	0x00, 0xf5, 0x21, 0x00


	//----- nvinfo : EIATTR_KPARAM_INFO
	.align		4
.L_19:
        /*0058*/ 	.byte	0x04, 0x17
        /*005a*/ 	.short	(.L_21 - .L_20)
.L_20:
        /*005c*/ 	.word	0x00000000
        /*0060*/ 	.short	0x0001
        /*0062*/ 	.short	0x0008
        /*0064*/ 	.byte	0x00, 0xf5, 0x21, 0x00


	//----- nvinfo : EIATTR_KPARAM_INFO
	.align		4
.L_21:
        /*0068*/ 	.byte	0x04, 0x17
        /*006a*/ 	.short	(.L_23 - .L_22)
.L_22:
        /*006c*/ 	.word	0x00000000
        /*0070*/ 	.short	0x0000
        /*0072*/ 	.short	0x0000
        /*0074*/ 	.byte	0x00, 0xf5, 0x21, 0x00


	//----- nvinfo : EIATTR_SPARSE_MMA_MASK
	.align		4
.L_23:
        /*0078*/ 	.byte	0x03, 0x50
        /*007a*/ 	.short	0x0000


	//----- nvinfo : EIATTR_MAXREG_COUNT
	.align		4
        /*007c*/ 	.byte	0x03, 0x1b
        /*007e*/ 	.short	0x00ff


	//----- nvinfo : EIATTR_MERCURY_ISA_VERSION
	.align		4
        /*0080*/ 	.byte	0x03, 0x5f
        /*0082*/ 	.short	0x0101


	//----- nvinfo : EIATTR_VRC_CTA_INIT_COUNT
	.align		4
        /*0084*/ 	.byte	0x02, 0x4a
	.zero		1
	.zero		1


	//----- nvinfo : EIATTR_EXIT_INSTR_OFFSETS
	.align		4
        /*0088*/ 	.byte	0x04, 0x1c
        /*008a*/ 	.short	(.L_25 - .L_24)


	//   ....[0]....
.L_24:
        /*008c*/ 	.word	0x00000090


	//   ....[1]....
        /*0090*/ 	.word	0x00000650


	//----- nvinfo : EIATTR_CRS_STACK_SIZE
	.align		4
.L_25:
        /*0094*/ 	.byte	0x04, 0x1e
        /*0096*/ 	.short	(.L_27 - .L_26)
.L_26:
        /*0098*/ 	.word	0x00000000


	//----- nvinfo : EIATTR_CBANK_PARAM_SIZE
	.align		4
.L_27:
        /*009c*/ 	.byte	0x03, 0x19
        /*009e*/ 	.short	0x0028


	//----- nvinfo : EIATTR_PARAM_CBANK
	.align		4
        /*00a0*/ 	.byte	0x04, 0x0a
        /*00a2*/ 	.short	(.L_29 - .L_28)
	.align		4
.L_28:
        /*00a4*/ 	.word	index@(.nv.constant0._Z25sigmoid_range_bf16_kernelPKfS0_Pfiiii)
        /*00a8*/ 	.short	0x0380
        /*00aa*/ 	.short	0x0028


	//----- nvinfo : EIATTR_SW_WAR
	.align		4
.L_29:
        /*00ac*/ 	.byte	0x04, 0x36
        /*00ae*/ 	.short	(.L_31 - .L_30)
.L_30:
        /*00b0*/ 	.word	0x00000008
.L_31:


//--------------------- .nv.callgraph             --------------------------
	.section	.nv.callgraph,"",@"SHT_CUDA_CALLGRAPH"
	.align	4
	.sectionentsize	8
	.align		4
        /*0000*/ 	.word	0x00000000
	.align		4
        /*0004*/ 	.word	0xffffffff
	.align		4
        /*0008*/ 	.word	0x00000000
	.align		4
        /*000c*/ 	.word	0xfffffffe
	.align		4
        /*0010*/ 	.word	0x00000000
	.align		4
        /*0014*/ 	.word	0xfffffffd
	.align		4
        /*0018*/ 	.word	0x00000000
	.align		4
        /*001c*/ 	.word	0xfffffffc


//--------------------- .text._Z25sigmoid_range_bf16_kernelPKfS0_Pfiiii --------------------------
	.section	.text._Z25sigmoid_range_bf16_kernelPKfS0_Pfiiii,"ax",@progbits
	.align	128
        .global         _Z25sigmoid_range_bf16_kernelPKfS0_Pfiiii
        .type           _Z25sigmoid_range_bf16_kernelPKfS0_Pfiiii,@function
        .size           _Z25sigmoid_range_bf16_kernelPKfS0_Pfiiii,(.L_x_12 - _Z25sigmoid_range_bf16_kernelPKfS0_Pfiiii)
        .other          _Z25sigmoid_range_bf16_kernelPKfS0_Pfiiii,@"STO_CUDA_ENTRY STV_DEFAULT"
_Z25sigmoid_range_bf16_kernelPKfS0_Pfiiii:
.text._Z25sigmoid_range_bf16_kernelPKfS0_Pfiiii:
[----:B------:R-:W-:Y:S01]  /*0000*/  LDC R1, c[0x0][0x37c] ;  /* 0x0000df00ff017b82 */ /* 0x000fe20000000800 */
[----:B------:R-:W0:Y:S07]  /*0010*/  S2R R0, SR_TID.X ;  /* 0x0000000000007919 */ /* 0x000e2e0000002100 */
[----:B------:R-:W0:Y:S01]  /*0020*/  S2UR UR4, SR_CTAID.X ;  /* 0x00000000000479c3 */ /* 0x000e220000002500 */
[----:B------:R-:W1:Y:S01]  /*0030*/  LDCU UR5, c[0x0][0x398] ;  /* 0x00007300ff0577ac */ /* 0x000e620008000800 */
[----:B------:R-:W2:Y:S06]  /*0040*/  LDCU UR6, c[0x0][0x39c] ;  /* 0x00007380ff0677ac */ /* 0x000eac0008000800 */
[----:B------:R-:W0:Y:S02]  /*0050*/  LDC R3, c[0x0][0x360] ;  /* 0x0000d800ff037b82 */ /* 0x000e240000000800 */
[----:B0-----:R-:W-:-:S02]  /*0060*/  IMAD R3, R3, UR4, R0 ;  /* 0x0000000403037c24 */ /* 0x001fc4000f8e0200 */
[----:B--2---:R-:W-:-:S03]  /*0070*/  IMAD.U32 R0, RZ, RZ, UR6 ;  /* 0x00000006ff007e24 */ /* 0x004fc6000f8e00ff */
[----:B-1----:R-:W-:-:S13]  /*0080*/  ISETP.GE.AND P0, PT, R3, UR5, PT ;  /* 0x0000000503007c0c */ /* 0x002fda000bf06270 */
[----:B------:R-:W-:Y:S05]  /*0090*/  @P0 EXIT ;  /* 0x000000000000094d */ /* 0x000fea0003800000 */
[----:B------:R-:W0:Y:S01]  /*00a0*/  LDC.64 R4, c[0x0][0x380] ;  /* 0x0000e000ff047b82 */ /* 0x000e220000000a00 */
[----:B------:R-:W1:Y:S01]  /*00b0*/  LDCU.64 UR4, c[0x0][0x358] ;  /* 0x00006b00ff0477ac */ /* 0x000e620008000a00 */
[----:B------:R-:W2:Y:S01]  /*00c0*/  LDCU UR6, c[0x0][0x39c] ;  /* 0x00007380ff0677ac */ /* 0x000ea20008000800 */
[----:B------:R-:W2:Y:S01]  /*00d0*/  LDCU UR7, c[0x0][0x3a0] ;  /* 0x00007400ff0777ac */ /* 0x000ea20008000800 */
[----:B0-----:R-:W-:-:S05]  /*00e0*/  IMAD.WIDE R4, R3, 0x4, R4 ;  /* 0x0000000403047825 */ /* 0x001fca00078e0204 */
[----:B-1----:R0:W5:Y:S01]  /*00f0*/  LDG.E R2, desc[UR4][R4.64] ;  /* 0x0000000404027981 */ /* 0x002162000c1e1900 */
[----:B--2---:R-:W-:-:S09]  /*0100*/  UISETP.GE.AND UP0, UPT, UR6, UR7, UPT ;  /* 0x000000070600728c */ /* 0x004fd2000bf06270 */
[----:B0-----:R-:W-:Y:S05]  /*0110*/  BRA.U UP0, `(.L_x_0) ;  /* 0x0000000100e47547 */ /* 0x001fea000b800000 */
[----:B------:R-:W0:Y:S02]  /*0120*/  LDC R5, c[0x0][0x3a4] ;  /* 0x0000e900ff057b82 */ /* 0x000e240000000800 */
[----:B0-----:R-:W0:Y:S01]  /*0130*/  I2F.U32.RP R10, R5 ;  /* 0x00000005000a7306 */ /* 0x001e220000209000 */
[C---:B------:R-:W-:Y:S01]  /*0140*/  VIADD R4, R5.reuse, UR6 ;  /* 0x0000000605047c36 */ /* 0x040fe20008000000 */
[----:B------:R-:W-:-:S04]  /*0150*/  ISETP.NE.U32.AND P2, PT, R5, RZ, PT ;  /* 0x000000ff0500720c */ /* 0x000fc80003f45070 */
[C---:B------:R-:W-:Y:S02]  /*0160*/  ISETP.GE.AND P0, PT, R4.reuse, UR7, PT ;  /* 0x0000000704007c0c */ /* 0x040fe4000bf06270 */
[----:B------:R-:W-:Y:S01]  /*0170*/  VIMNMX R9, PT, PT, R4, UR7, !PT ;  /* 0x0000000704097c48 */ /* 0x000fe2000ffe0100 */
[----:B0-----:R-:W0:Y:S02]  /*0180*/  MUFU.RCP R10, R10 ;  /* 0x0000000a000a7308 */ /* 0x001e240000001000 */
[----:B0-----:R-:W-:-:S06]  /*0190*/  VIADD R6, R10, 0xffffffe ;  /* 0x0ffffffe0a067836 */ /* 0x001fcc0000000000 */
[----:B------:R0:W1:Y:S02]  /*01a0*/  F2I.FTZ.U32.TRUNC.NTZ R7, R6 ;  /* 0x0000000600077305 */ /* 0x000064000021f000 */
[----:B0-----:R-:W-:Y:S01]  /*01b0*/  IMAD.MOV.U32 R6, RZ, RZ, RZ ;  /* 0x000000ffff067224 */ /* 0x001fe200078e00ff */
[----:B-1----:R-:W-:-:S05]  /*01c0*/  IADD3 R8, PT, PT, RZ, -R7, RZ ;  /* 0x80000007ff087210 */ /* 0x002fca0007ffe0ff */
[----:B------:R-:W-:Y:S01]  /*01d0*/  IMAD R11, R8, R5, RZ ;  /* 0x00000005080b7224 */ /* 0x000fe200078e02ff */
[----:B------:R-:W-:-:S03]  /*01e0*/  SEL R8, RZ, 0x1, P0 ;  /* 0x00000001ff087807 */ /* 0x000fc60000000000 */
[----:B------:R-:W-:Y:S01]  /*01f0*/  IMAD.HI.U32 R7, R7, R11, R6 ;  /* 0x0000000b07077227 */ /* 0x000fe200078e0006 */
[----:B------:R-:W-:-:S05]  /*0200*/  IADD3 R4, PT, PT, R9, -R4, -R8 ;  /* 0x8000000409047210 */ /* 0x000fca0007ffe808 */
[----:B------:R-:W-:-:S05]  /*0210*/  IMAD.HI.U32 R7, R7, R4, RZ ;  /* 0x0000000407077227 */ /* 0x000fca00078e00ff */
[----:B------:R-:W-:-:S05]  /*0220*/  IADD3 R6, PT, PT, -R7, RZ, RZ ;  /* 0x000000ff07067210 */ /* 0x000fca0007ffe1ff */
[----:B------:R-:W-:-:S05]  /*0230*/  IMAD R4, R5, R6, R4 ;  /* 0x0000000605047224 */ /* 0x000fca00078e0204 */
[----:B------:R-:W-:-:S13]  /*0240*/  ISETP.GE.U32.AND P0, PT, R4, R5, PT ;  /* 0x000000050400720c */ /* 0x000fda0003f06070 */
[----:B------:R-:W-:Y:S02]  /*0250*/  @P0 IMAD.IADD R4, R4, 0x1, -R5 ;  /* 0x0000000104040824 */ /* 0x000fe400078e0a05 */
[----:B------:R-:W-:-:S03]  /*0260*/  @P0 VIADD R7, R7, 0x1 ;  /* 0x0000000107070836 */ /* 0x000fc60000000000 */
[----:B------:R-:W-:-:S13]  /*0270*/  ISETP.GE.U32.AND P1, PT, R4, R5, PT ;  /* 0x000000050400720c */ /* 0x000fda0003f26070 */
[----:B------:R-:W-:Y:S02]  /*0280*/  @P1 IADD3 R7, PT, PT, R7, 0x1, RZ ;  /* 0x0000000107071810 */ /* 0x000fe40007ffe0ff */
[----:B------:R-:W-:-:S05]  /*0290*/  @!P2 LOP3.LUT R7, RZ, R5, RZ, 0x33, !PT ;  /* 0x00000005ff07a212 */ /* 0x000fca00078e33ff */
[----:B------:R-:W-:-:S05]  /*02a0*/  IMAD.IADD R7, R8, 0x1, R7 ;  /* 0x0000000108077824 */ /* 0x000fca00078e0207 */
[C---:B------:R-:W-:Y:S02]  /*02b0*/  LOP3.LUT R4, R7.reuse, 0x3, RZ, 0xc0, !PT ;  /* 0x0000000307047812 */ /* 0x040fe400078ec0ff */
[----:B------:R-:W-:Y:S02]  /*02c0*/  ISETP.GE.U32.AND P1, PT, R7, 0x3, PT ;  /* 0x000000030700780c */ /* 0x000fe40003f26070 */
[----:B------:R-:W-:-:S13]  /*02d0*/  ISETP.NE.AND P0, PT, R4, 0x3, PT ;  /* 0x000000030400780c */ /* 0x000fda0003f05270 */
[----:B------:R-:W-:Y:S05]  /*02e0*/  @!P0 BRA `(.L_x_1) ;  /* 0x00000000002c8947 */ /* 0x000fea0003800000 */
[----:B------:R-:W0:Y:S01]  /*02f0*/  LDC.64 R8, c[0x0][0x388] ;  /* 0x0000e200ff087b82 */ /* 0x000e220000000a00 */
[----:B------:R-:W-:-:S04]  /*0300*/  IADD3 R7, PT, PT, R7, 0x1, RZ ;  /* 0x0000000107077810 */ /* 0x000fc80007ffe0ff */
[----:B------:R-:W-:-:S05]  /*0310*/  LOP3.LUT R7, R7, 0x3, RZ, 0xc0, !PT ;  /* 0x0000000307077812 */ /* 0x000fca00078ec0ff */
[----:B------:R-:W-:-:S07]  /*0320*/  IMAD.MOV R4, RZ, RZ, -R7 ;  /* 0x000000ffff047224 */ /* 0x000fce00078e0a07 */
.L_x_2:
[----:B0-----:R-:W-:-:S06]  /*0330*/  IMAD.WIDE R6, R0, 0x4, R8 ;  /* 0x0000000400067825 */ /* 0x001fcc00078e0208 */
[----:B------:R-:W2:Y:S01]  /*0340*/  LDG.E R7, desc[UR4][R6.64] ;  /* 0x0000000406077981 */ /* 0x000ea2000c1e1900 */
[----:B------:R-:W-:Y:S01]  /*0350*/  IADD3 R4, PT, PT, R4, 0x1, RZ ;  /* 0x0000000104047810 */ /* 0x000fe20007ffe0ff */
[----:B------:R-:W-:-:S03]  /*0360*/  IMAD.IADD R0, R0, 0x1, R5 ;  /* 0x0000000100007824 */ /* 0x000fc600078e0205 */
[----:B------:R-:W-:Y:S01]  /*0370*/  ISETP.NE.AND P0, PT, R4, RZ, PT ;  /* 0x000000ff0400720c */ /* 0x000fe20003f05270 */
[----:B--2--5:R-:W-:-:S12]  /*0380*/  FADD R2, R7, R2 ;  /* 0x0000000207027221 */ /* 0x024fd80000000000 */
[----:B------:R-:W-:Y:S05]  /*0390*/  @P0 BRA `(.L_x_2) ;  /* 0xfffffffc00e40947 */ /* 0x000fea000383ffff */
.L_x_1:
[----:B------:R-:W-:Y:S05]  /*03a0*/  @!P1 BRA `(.L_x_0) ;  /* 0x0000000000409947 */ /* 0x000fea0003800000 */
.L_x_3:
[----:B------:R-:W0:Y:S02]  /*03b0*/  LDC.64 R6, c[0x0][0x388] ;  /* 0x0000e200ff067b82 */ /* 0x000e240000000a00 */
[----:B0-----:R-:W-:-:S04]  /*03c0*/  IMAD.WIDE R12, R0, 0x4, R6 ;  /* 0x00000004000c7825 */ /* 0x001fc800078e0206 */
[C---:B------:R-:W-:Y:S02]  /*03d0*/  IMAD.WIDE R6, R5.reuse, 0x4, R12 ;  /* 0x0000000405067825 */ /* 0x040fe400078e020c */
[----:B------:R-:W2:Y:S02]  /*03e0*/  LDG.E R13, desc[UR4][R12.64] ;  /* 0x000000040c0d7981 */ /* 0x000ea4000c1e1900 */
[C---:B------:R-:W-:Y:S02]  /*03f0*/  IMAD.WIDE R8, R5.reuse, 0x4, R6 ;  /* 0x0000000405087825 */ /* 0x040fe400078e0206 */
[----:B------:R-:W3:Y:S02]  /*0400*/  LDG.E R7, desc[UR4][R6.64] ;  /* 0x0000000406077981 */ /* 0x000ee4000c1e1900 */
[C---:B------:R-:W-:Y:S02]  /*0410*/  IMAD.WIDE R10, R5.reuse, 0x4, R8 ;  /* 0x00000004050a7825 */ /* 0x040fe400078e0208 */
[----:B------:R-:W4:Y:S04]  /*0420*/  LDG.E R9, desc[UR4][R8.64] ;  /* 0x0000000408097981 */ /* 0x000f28000c1e1900 */
[----:B------:R-:W4:Y:S01]  /*0430*/  LDG.E R11, desc[UR4][R10.64] ;  /* 0x000000040a0b7981 */ /* 0x000f22000c1e1900 */
[----:B------:R-:W-:-:S04]  /*0440*/  LEA R0, R5, R0, 0x2 ;  /* 0x0000000005007211 */ /* 0x000fc800078e10ff */
[----:B------:R-:W-:Y:S01]  /*0450*/  ISETP.GE.AND P0, PT, R0, UR7, PT ;  /* 0x0000000700007c0c */ /* 0x000fe2000bf06270 */
[----:B--2--5:R-:W-:-:S04]  /*0460*/  FADD R2, R13, R2 ;  /* 0x000000020d027221 */ /* 0x024fc80000000000 */
[----:B---3--:R-:W-:-:S04]  /*0470*/  FADD R2, R2, R7 ;  /* 0x0000000702027221 */ /* 0x008fc80000000000 */
[----:B----4-:R-:W-:-:S04]  /*0480*/  FADD R2, R2, R9 ;  /* 0x0000000902027221 */ /* 0x010fc80000000000 */
[----:B------:R-:W-:Y:S01]  /*0490*/  FADD R2, R2, R11 ;  /* 0x0000000b02027221 */ /* 0x000fe20000000000 */
[----:B------:R-:W-:Y:S06]  /*04a0*/  @!P0 BRA `(.L_x_3) ;  /* 0xfffffffc00c08947 */ /* 0x000fec000383ffff */
.L_x_0:
[----:B------:R-:W-:Y:S02]  /*04b0*/  HFMA2 R7, -RZ, RZ, 3.7421875, 0 ;  /* 0x437c0000ff077431 */ /* 0x000fe400000001ff */
[----:B------:R-:W-:Y:S01]  /*04c0*/  IMAD.MOV.U32 R5, RZ, RZ, 0x3bbb989d ;  /* 0x3bbb989dff057424 */ /* 0x000fe200078e00ff */
[----:B------:R-:W-:Y:S03]  /*04d0*/  BSSY.RECONVERGENT B0, `(.L_x_4) ;  /* 0x0000014000007945 */ /* 0x000fe60003800200 */
[----:B-----5:R-:W-:-:S04]  /*04e0*/  FFMA.SAT R0, R2, -R5, 0.5 ;  /* 0x3f00000002007423 */ /* 0x020fc80000002805 */
[----:B------:R-:W-:-:S04]  /*04f0*/  FFMA.RM R0, R0, R7, 12582913 ;  /* 0x4b40000100007423 */ /* 0x000fc80000004007 */
[C---:B------:R-:W-:Y:S01]  /*0500*/  FADD R5, R0.reuse, -12583039 ;  /* 0xcb40007f00057421 */ /* 0x040fe20000000000 */
[----:B------:R-:W-:-:S03]  /*0510*/  IMAD.SHL.U32 R0, R0, 0x800000, RZ ;  /* 0x0080000000007824 */ /* 0x000fc600078e00ff */
[----:B------:R-:W-:-:S04]  /*0520*/  FFMA R5, R2, -1.4426950216293334961, -R5 ;  /* 0xbfb8aa3b02057823 */ /* 0x000fc80000000805 */
[----:B------:R-:W-:-:S06]  /*0530*/  FFMA R5, R2, -1.925963033500011079e-08, R5 ;  /* 0xb2a5706002057823 */ /* 0x000fcc0000000005 */
[----:B------:R-:W0:Y:S02]  /*0540*/  MUFU.EX2 R5, R5 ;  /* 0x0000000500057308 */ /* 0x000e240000000800 */
[----:B0-----:R-:W-:-:S05]  /*0550*/  FFMA R2, R0, R5, 1 ;  /* 0x3f80000000027423 */ /* 0x001fca0000000005 */
[----:B------:R-:W-:-:S04]  /*0560*/  IADD3 R0, PT, PT, R2, 0x1800000, RZ ;  /* 0x0180000002007810 */ /* 0x000fc80007ffe0ff */
[----:B------:R-:W-:-:S04]  /*0570*/  LOP3.LUT R0, R0, 0x7f800000, RZ, 0xc0, !PT ;  /* 0x7f80000000007812 */ /* 0x000fc800078ec0ff */
[----:B------:R-:W-:-:S13]  /*0580*/  ISETP.GT.U32.AND P0, PT, R0, 0x1ffffff, PT ;  /* 0x01ffffff0000780c */ /* 0x000fda0003f04070 */
[----:B------:R-:W-:Y:S05]  /*0590*/  @P0 BRA `(.L_x_5) ;  /* 0x00000000000c0947 */ /* 0x000fea0003800000 */
[----:B------:R-:W-:-:S07]  /*05a0*/  MOV R4, 0x5c0 ;  /* 0x000005c000047802 */ /* 0x000fce0000000f00 */
[----:B------:R-:W-:Y:S05]  /*05b0*/  CALL.REL.NOINC `($__internal_0_$__cuda_sm20_rcp_rn_f32_slowpath) ;  /* 0x0000000000287944 */ /* 0x000fea0003c00000 */
[----:B------:R-:W-:Y:S05]  /*05c0*/  BRA `(.L_x_6) ;  /* 0x0000000000107947 */ /* 0x000fea0003800000 */
.L_x_5:
[----:B------:R-:W0:Y:S02]  /*05d0*/  MUFU.RCP R7, R2 ;  /* 0x0000000200077308 */ /* 0x000e240000001000 */
[----:B0-----:R-:W-:-:S04]  /*05e0*/  FFMA R0, R2, R7, -1 ;  /* 0xbf80000002007423 */ /* 0x001fc80000000007 */
[----:B------:R-:W-:-:S04]  /*05f0*/  FADD.FTZ R0, -R0, -RZ ;  /* 0x800000ff00007221 */ /* 0x000fc80000010100 */
[----:B------:R-:W-:-:S07]  /*0600*/  FFMA R7, R7, R0, R7 ;  /* 0x0000000007077223 */ /* 0x000fce0000000007 */
.L_x_6:
[----:B------:R-:W-:Y:S05]  /*0610*/  BSYNC.RECONVERGENT B0 ;  /* 0x0000000000007941 */ /* 0x000fea0003800200 */
.L_x_4:
[----:B------:R-:W0:Y:S02]  /*0620*/  LDC.64 R4, c[0x0][0x390] ;  /* 0x0000e400ff047b82 */ /* 0x000e240000000a00 */
[----:B0-----:R-:W-:-:S05]  /*0630*/  IMAD.WIDE R2, R3, 0x4, R4 ;  /* 0x0000000403027825 */ /* 0x001fca00078e0204 */
[----:B------:R-:W-:Y:S01]  /*0640*/  STG.E desc[UR4][R2.64], R7 ;  /* 0x0000000702007986 */ /* 0x000fe2000c101904 */
[----:B------:R-:W-:Y:S05]  /*0650*/  EXIT ;  /* 0x000000000000794d */ /* 0x000fea0003800000 */
        .weak           $__internal_0_$__cuda_sm20_rcp_rn_f32_slowpath
        .type           $__internal_0_$__cuda_sm20_rcp_rn_f32_slowpath,@function
        .size           $__internal_0_$__cuda_sm20_rcp_rn_f32_slowpath,(.L_x_12 - $__internal_0_$__cuda_sm20_rcp_rn_f32_slowpath)
$__internal_0_$__cuda_sm20_rcp_rn_f32_slowpath:
[----:B------:R-:W-:Y:S01]  /*0660*/  IMAD.SHL.U32 R0, R2, 0x2, RZ ;  /* 0x0000000202007824 */ /* 0x000fe200078e00ff */
[----:B------:R-:W-:Y:S04]  /*0670*/  BSSY.RECONVERGENT B1, `(.L_x_7) ;  /* 0x0000031000017945 */ /* 0x000fe80003800200 */
[----:B------:R-:W-:Y:S02]  /*0680*/  SHF.R.U32.HI R9, RZ, 0x18, R0 ;  /* 0x00000018ff097819 */ /* 0x000fe40000011600 */
[----:B------:R-:W-:Y:S02]  /*0690*/  MOV R0, R2 ;  /* 0x0000000200007202 */ /* 0x000fe40000000f00 */
[----:B------:R-:W-:-:S13]  /*06a0*/  ISETP.NE.U32.AND P0, PT, R9, RZ, PT ;  /* 0x000000ff0900720c */ /* 0x000fda0003f05070 */
[----:B------:R-:W-:Y:S05]  /*06b0*/  @P0 BRA `(.L_x_8) ;  /* 0x0000000000280947 */ /* 0x000fea0003800000 */
[----:B------:R-:W-:-:S05]  /*06c0*/  IMAD.SHL.U32 R2, R0, 0x2, RZ ;  /* 0x0000000200027824 */ /* 0x000fca00078e00ff */
[----:B------:R-:W-:-:S13]  /*06d0*/  ISETP.NE.AND P0, PT, R2, RZ, PT ;  /* 0x000000ff0200720c */ /* 0x000fda0003f05270 */
[----:B------:R-:W-:Y:S01]  /*06e0*/  @P0 FFMA R6, R0, 1.84467440737095516160e+19, RZ ;  /* 0x5f80000000060823 */ /* 0x000fe200000000ff */
[----:B------:R-:W-:Y:S08]  /*06f0*/  @!P0 MUFU.RCP R5, R0 ;  /* 0x0000000000058308 */ /* 0x000ff00000001000 */
[----:B------:R-:W0:Y:S02]  /*0700*/  @P0 MUFU.RCP R7, R6 ;  /* 0x0000000600070308 */ /* 0x000e240000001000 */
[----:B0-----:R-:W-:-:S04]  /*0710*/  @P0 FFMA R2, R6, R7, -1 ;  /* 0xbf80000006020423 */ /* 0x001fc80000000007 */
[----:B------:R-:W-:-:S04]  /*0720*/  @P0 FADD.FTZ R2, -R2, -RZ ;  /* 0x800000ff02020221 */ /* 0x000fc80000010100 */
[----:B------:R-:W-:-:S04]  /*0730*/  @P0 FFMA R2, R7, R2, R7 ;  /* 0x0000000207020223 */ /* 0x000fc80000000007 */
[----:B------:R-:W-:Y:S01]  /*0740*/  @P0 FFMA R5, R2, 1.84467440737095516160e+19, RZ ;  /* 0x5f80000002050823 */ /* 0x000fe200000000ff */
[----:B------:R-:W-:Y:S06]  /*0750*/  BRA `(.L_x_9) ;  /* 0x0000000000887947 */ /* 0x000fec0003800000 */
.L_x_8:
[----:B------:R-:W-:-:S04]  /*0760*/  IADD3 R11, PT, PT, R9, -0xfd, RZ ;  /* 0xffffff03090b7810 */ /* 0x000fc80007ffe0ff */
[----:B------:R-:W-:-:S13]  /*0770*/  ISETP.GT.U32.AND P0, PT, R11, 0x1, PT ;  /* 0x000000010b00780c */ /* 0x000fda0003f04070 */
[----:B------:R-:W-:Y:S05]  /*0780*/  @P0 BRA `(.L_x_10) ;  /* 0x0000000000780947 */ /* 0x000fea0003800000 */
[----:B------:R-:W-:Y:S01]  /*0790*/  LOP3.LUT R2, R0, 0x7fffff, RZ, 0xc0, !PT ;  /* 0x007fffff00027812 */ /* 0x000fe200078ec0ff */
[----:B------:R-:W-:-:S03]  /*07a0*/  IMAD.MOV.U32 R8, RZ, RZ, 0x3 ;  /* 0x00000003ff087424 */ /* 0x000fc600078e00ff */
[----:B------:R-:W-:Y:S02]  /*07b0*/  LOP3.LUT R2, R2, 0x3f800000, RZ, 0xfc, !PT ;  /* 0x3f80000002027812 */ /* 0x000fe400078efcff */
[----:B------:R-:W-:Y:S02]  /*07c0*/  SHF.L.U32 R8, R8, R11, RZ ;  /* 0x0000000b08087219 */ /* 0x000fe400000006ff */
[----:B------:R-:W0:Y:S02]  /*07d0*/  MUFU.RCP R5, R2 ;  /* 0x0000000200057308 */ /* 0x000e240000001000 */
[----:B0-----:R-:W-:-:S04]  /*07e0*/  FFMA R6, R2, R5, -1 ;  /* 0xbf80000002067423 */ /* 0x001fc80000000005 */
[----:B------:R-:W-:-:S04]  /*07f0*/  FADD.FTZ R6, -R6, -RZ ;  /* 0x800000ff06067221 */ /* 0x000fc80000010100 */
[CCC-:B------:R-:W-:Y:S01]  /*0800*/  FFMA.RM R7, R5.reuse, R6.reuse, R5.reuse ;  /* 0x0000000605077223 */ /* 0x1c0fe20000004005 */
[----:B------:R-:W-:-:S04]  /*0810*/  FFMA.RP R6, R5, R6, R5 ;  /* 0x0000000605067223 */ /* 0x000fc80000008005 */
[C---:B------:R-:W-:Y:S02]  /*0820*/  LOP3.LUT R5, R7.reuse, 0x7fffff, RZ, 0xc0, !PT ;  /* 0x007fffff07057812 */ /* 0x040fe400078ec0ff */
[----:B------:R-:W-:Y:S02]  /*0830*/  FSETP.NEU.FTZ.AND P0, PT, R7, R6, PT ;  /* 0x000000060700720b */ /* 0x000fe40003f1d000 */
[----:B------:R-:W-:Y:S02]  /*0840*/  LOP3.LUT R5, R5, 0x800000, RZ, 0xfc, !PT ;  /* 0x0080000005057812 */ /* 0x000fe400078efcff */
[----:B------:R-:W-:Y:S02]  /*0850*/  SEL R6, RZ, 0xffffffff, !P0 ;  /* 0xffffffffff067807 */ /* 0x000fe40004000000 */
[----:B------:R-:W-:Y:S02]  /*0860*/  LOP3.LUT R8, R8, R5, RZ, 0xc0, !PT ;  /* 0x0000000508087212 */ /* 0x000fe400078ec0ff */
[----:B------:R-:W-:-:S02]  /*0870*/  IADD3 R6, PT, PT, -R6, RZ, RZ ;  /* 0x000000ff06067210 */ /* 0x000fc40007ffe1ff */
[-C--:B------:R-:W-:Y:S02]  /*0880*/  SHF.R.U32.HI R8, RZ, R11.reuse, R8 ;  /* 0x0000000bff087219 */ /* 0x080fe40000011608 */
[----:B------:R-:W-:Y:S02]  /*0890*/  LOP3.LUT P1, RZ, R6, R11, R5, 0xf8, !PT ;  /* 0x0000000b06ff7212 */ /* 0x000fe4000782f805 */
[C---:B------:R-:W-:Y:S02]  /*08a0*/  LOP3.LUT P0, RZ, R8.reuse, 0x1, RZ, 0xc0, !PT ;  /* 0x0000000108ff7812 */ /* 0x040fe4000780c0ff */
[----:B------:R-:W-:-:S04]  /*08b0*/  LOP3.LUT P2, RZ, R8, 0x2, RZ, 0xc0, !PT ;  /* 0x0000000208ff7812 */ /* 0x000fc8000784c0ff */
[----:B------:R-:W-:Y:S02]  /*08c0*/  PLOP3.LUT P0, PT, P0, P1, P2, 0xe0, 0x0 ;  /* 0x000000000000781c */ /* 0x000fe40000703c20 */
[----:B------:R-:W-:Y:S02]  /*08d0*/  LOP3.LUT P1, RZ, R0, 0x7fffff, RZ, 0xc0, !PT ;  /* 0x007fffff00ff7812 */ /* 0x000fe4000782c0ff */
[----:B------:R-:W-:-:S05]  /*08e0*/  SEL R2, RZ, 0x1, !P0 ;  /* 0x00000001ff027807 */ /* 0x000fca0004000000 */
[----:B------:R-:W-:-:S05]  /*08f0*/  IMAD.MOV R2, RZ, RZ, -R2 ;  /* 0x000000ffff027224 */ /* 0x000fca00078e0a02 */
[----:B------:R-:W-:Y:S02]  /*0900*/  ISETP.GE.AND P0, PT, R2, RZ, PT ;  /* 0x000000ff0200720c */ /* 0x000fe40003f06270 */
[----:B------:R-:W-:-:S04]  /*0910*/  IADD3 R2, PT, PT, R9, -0xfc, RZ ;  /* 0xffffff0409027810 */ /* 0x000fc80007ffe0ff */
[----:B------:R-:W-:-:S07]  /*0920*/  SHF.R.U32.HI R5, RZ, R2, R5 ;  /* 0x00000002ff057219 */ /* 0x000fce0000011605 */
[----:B------:R-:W-:-:S05]  /*0930*/  @!P0 VIADD R5, R5, 0x1 ;  /* 0x0000000105058836 */ /* 0x000fca0000000000 */
[----:B------:R-:W-:-:S04]  /*0940*/  @!P1 SHF.L.U32 R5, R5, 0x1, RZ ;  /* 0x0000000105059819 */ /* 0x000fc800000006ff */
[----:B------:R-:W-:Y:S01]  /*0950*/  LOP3.LUT R5, R5, 0x80000000, R0, 0xf8, !PT ;  /* 0x8000000005057812 */ /* 0x000fe200078ef800 */
[----:B------:R-:W-:Y:S06]  /*0960*/  BRA `(.L_x_9) ;  /* 0x0000000000047947 */ /* 0x000fec0003800000 */
.L_x_10:
[----:B------:R0:W1:Y:S02]  /*0970*/  MUFU.RCP R5, R0 ;  /* 0x0000000000057308 */ /* 0x0000640000001000 */
.L_x_9:
[----:B------:R-:W-:Y:S05]  /*0980*/  BSYNC.RECONVERGENT B1 ;  /* 0x0000000000017941 */ /* 0x000fea0003800200 */
.L_x_7:
[----:B-1----:R-:W-:Y:S02]  /*0990*/  IMAD.MOV.U32 R7, RZ, RZ, R5 ;  /* 0x000000ffff077224 */ /* 0x002fe400078e0005 */
[----:B------:R-:W-:-:S04]  /*09a0*/  HFMA2 R5, -RZ, RZ, 0, 0 ;  /* 0x00000000ff057431 */ /* 0x000fc800000001ff */
[----:B0-----:R-:W-:Y:S05]  /*09b0*/  RET.REL.NODEC R4 `(_Z25sigmoid_range_bf16_kernelPKfS0_Pfiiii) ;  /* 0xfffffff404907950 */ /* 0x001fea0003c3ffff */
.L_x_11:
[----:B------:R-:W-:-:S00]  /*09c0*/  BRA `(.L_x_11) ;  /* 0xfffffffc00fc7947 */ /* 0x000fc0000383ffff */
[----:B------:R-:W-:-:S00]  /*09d0*/  NOP ;  /* 0x0000000000007918 */ /* 0x000fc00000000000 */
        /* <DEDUP_REMOVED lines=10> */
.L_x_12:


//--------------------- .nv.shared.reserved.0     --------------------------
	.section	.nv.shared.reserved.0,"aw",@nobits
	.weak		__nv_reservedSMEM_offset_0_alias
	.size		__nv_reservedSMEM_offset_0_alias, 0, 64
	.other		__nv_reservedSMEM_offset_0_alias,@"STO_CUDA_RESERVED_SHARED STV_DEFAULT"
__nv_reservedSMEM_offset_0_alias:
	.zero		0
	.zero		64


//--------------------- .nv.constant0._Z25sigmoid_range_bf16_kernelPKfS0_Pfiiii --------------------------
	.section	.nv.constant0._Z25sigmoid_range_bf16_kernelPKfS0_Pfiiii,"a",@progbits
	.sectionflags	@""
	.align	4
.nv.constant0._Z25sigmoid_range_bf16_kernelPKfS0_Pfiiii:
	.zero		936


//--------------------- SYMBOLS --------------------------

	.type		.nv.reservedSmem.offset0,@object
	.size		.nv.reservedSmem.offset0,0x4
